//
// Generated by NVIDIA NVVM Compiler
//
// Compiler Build ID: CL-36424714
// Cuda compilation tools, release 13.0, V13.0.88
// Based on NVVM 20.0.0
//

.version 9.0
.target sm_100
.address_size 64

	// .globl	_Z4funcPdS_
.func  (.param .align 16 .b8 func_retval0[16]) __internal_trig_reduction_slowpathd
(
	.param .b64 __internal_trig_reduction_slowpathd_param_0
)
;
.global .align 8 .b8 __cudart_i2opi_d[144] = {8, 93, 141, 31, 177, 95, 251, 107, 234, 146, 82, 138, 247, 57, 7, 61, 123, 241, 229, 235, 199, 186, 39, 117, 45, 234, 95, 158, 102, 63, 70, 79, 183, 9, 203, 39, 207, 126, 54, 109, 31, 109, 10, 90, 139, 17, 47, 239, 15, 152, 5, 222, 255, 151, 248, 31, 59, 40, 249, 189, 139, 95, 132, 156, 244, 57, 83, 131, 57, 214, 145, 57, 65, 126, 95, 180, 38, 112, 156, 233, 132, 68, 187, 46, 245, 53, 130, 232, 62, 167, 41, 177, 28, 235, 29, 254, 28, 146, 209, 9, 234, 46, 73, 6, 224, 210, 77, 66, 58, 110, 36, 183, 97, 197, 187, 222, 171, 99, 81, 254, 65, 144, 67, 60, 153, 149, 98, 219, 192, 221, 52, 245, 209, 87, 39, 252, 41, 21, 68, 78, 110, 131, 249, 162};
.global .align 16 .b8 __cudart_sin_cos_coeffs[128] = {70, 210, 176, 44, 241, 229, 90, 190, 146, 227, 172, 105, 227, 29, 199, 62, 161, 98, 219, 25, 160, 1, 42, 191, 24, 8, 17, 17, 17, 17, 129, 63, 84, 85, 85, 85, 85, 85, 197, 191, 0, 0, 0, 0, 0, 0, 0, 0, 0, 0, 0, 0, 0, 0, 0, 0, 100, 129, 253, 32, 131, 255, 168, 189, 40, 133, 239, 193, 167, 238, 33, 62, 217, 230, 6, 142, 79, 126, 146, 190, 233, 188, 221, 25, 160, 1, 250, 62, 71, 93, 193, 22, 108, 193, 86, 191, 81, 85, 85, 85, 85, 85, 165, 63, 0, 0, 0, 0, 0, 0, 224, 191, 0, 0, 0, 0, 0, 0, 240, 63};

.visible .entry _Z4funcPdS_(
	.param .u64 .ptr .align 1 _Z4funcPdS__param_0,
	.param .u64 .ptr .align 1 _Z4funcPdS__param_1
)
{
	.reg .pred 	%p<5>;
	.reg .b32 	%r<11>;
	.reg .b64 	%rd<13>;
	.reg .b64 	%fd<34>;

	ld.param.u64 	%rd2, [_Z4funcPdS__param_0];
	ld.param.u64 	%rd1, [_Z4funcPdS__param_1];
	cvta.to.global.u64 	%rd3, %rd2;
	mov.u32 	%r1, %tid.x;
	mul.wide.u32 	%rd4, %r1, 8;
	add.s64 	%rd5, %rd3, %rd4;
	ld.global.f64 	%fd1, [%rd5];
	abs.f64 	%fd2, %fd1;
	setp.neu.f64 	%p1, %fd2, 0d7FF0000000000000;
	@%p1 bra 	$L__BB0_2;
	mov.f64 	%fd12, 0d0000000000000000;
	mul.rn.f64 	%fd33, %fd1, %fd12;
	mov.b32 	%r10, 0;
	bra.uni 	$L__BB0_4;
$L__BB0_2:
	mul.f64 	%fd7, %fd1, 0d3FE45F306DC9C883;
	cvt.rni.s32.f64 	%r10, %fd7;
	cvt.rn.f64.s32 	%fd8, %r10;
	fma.rn.f64 	%fd9, %fd8, 0dBFF921FB54442D18, %fd1;
	fma.rn.f64 	%fd10, %fd8, 0dBC91A62633145C00, %fd9;
	fma.rn.f64 	%fd33, %fd8, 0dB97B839A252049C0, %fd10;
	setp.ltu.f64 	%p2, %fd2, 0d41E0000000000000;
	@%p2 bra 	$L__BB0_4;
	{ // callseq 0, 0
	.param .b64 param0;
	st.param.f64 	[param0], %fd1;
	.param .align 16 .b8 retval0[16];
	call.uni (retval0), 
	__internal_trig_reduction_slowpathd, 
	(
	param0
	);
	ld.param.f64 	%fd33, [retval0];
	ld.param.b32 	%r10, [retval0+8];
	} // callseq 0
$L__BB0_4:
	cvta.to.global.u64 	%rd6, %rd1;
	shl.b32 	%r7, %r10, 6;
	cvt.u64.u32 	%rd7, %r7;
	and.b64  	%rd8, %rd7, 64;
	mov.u64 	%rd9, __cudart_sin_cos_coeffs;
	add.s64 	%rd10, %rd9, %rd8;
	mul.rn.f64 	%fd13, %fd33, %fd33;
	and.b32  	%r8, %r10, 1;
	setp.eq.b32 	%p3, %r8, 1;
	selp.f64 	%fd14, 0dBDA8FF8320FD8164, 0d3DE5DB65F9785EBA, %p3;
	ld.global.nc.v2.f64 	{%fd15, %fd16}, [%rd10];
	fma.rn.f64 	%fd17, %fd14, %fd13, %fd15;
	fma.rn.f64 	%fd18, %fd17, %fd13, %fd16;
	ld.global.nc.v2.f64 	{%fd19, %fd20}, [%rd10+16];
	fma.rn.f64 	%fd21, %fd18, %fd13, %fd19;
	fma.rn.f64 	%fd22, %fd21, %fd13, %fd20;
	ld.global.nc.v2.f64 	{%fd23, %fd24}, [%rd10+32];
	fma.rn.f64 	%fd25, %fd22, %fd13, %fd23;
	fma.rn.f64 	%fd26, %fd25, %fd13, %fd24;
	fma.rn.f64 	%fd27, %fd26, %fd33, %fd33;
	fma.rn.f64 	%fd28, %fd26, %fd13, 0d3FF0000000000000;
	selp.f64 	%fd29, %fd28, %fd27, %p3;
	and.b32  	%r9, %r10, 2;
	setp.eq.s32 	%p4, %r9, 0;
	mov.f64 	%fd30, 0d0000000000000000;
	sub.f64 	%fd31, %fd30, %fd29;
	selp.f64 	%fd32, %fd29, %fd31, %p4;
	add.s64 	%rd12, %rd6, %rd4;
	st.global.f64 	[%rd12], %fd32;
	ret;

}
.func  (.param .align 16 .b8 func_retval0[16]) __internal_trig_reduction_slowpathd(
	.param .b64 __internal_trig_reduction_slowpathd_param_0
)
{
	.local .align 8 .b8 	__local_depot1[40];
	.reg .b64 	%SP;
	.reg .b64 	%SPL;
	.reg .pred 	%p<10>;
	.reg .b32 	%r<47>;
	.reg .b64 	%rd<74>;
	.reg .b64 	%fd<5>;

	mov.u64 	%SPL, __local_depot1;
	ld.param.f64 	%fd4, [__internal_trig_reduction_slowpathd_param_0];
	add.u64 	%rd1, %SPL, 0;
	{
	.reg .b32 %temp; 
	mov.b64 	{%temp, %r1}, %fd4;
	}
	shr.u32 	%r2, %r1, 20;
	and.b32  	%r3, %r2, 2047;
	setp.eq.s32 	%p1, %r3, 2047;
	mov.b32 	%r46, 0;
	@%p1 bra 	$L__BB1_9;
	add.s32 	%r20, %r3, -1024;
	mov.b64 	%rd20, %fd4;
	shl.b64 	%rd2, %rd20, 11;
	shr.u32 	%r4, %r20, 6;
	sub.s32 	%r45, 15, %r4;
	sub.s32 	%r21, 19, %r4;
	setp.lt.u32 	%p2, %r20, 128;
	selp.b32 	%r6, 18, %r21, %p2;
	setp.ge.s32 	%p3, %r45, %r6;
	mov.b64 	%rd70, 0;
	@%p3 bra 	$L__BB1_4;
	add.s32 	%r23, %r6, %r4;
	neg.s32 	%r43, %r23;
	or.b64  	%rd3, %rd2, -9223372036854775808;
	mov.b64 	%rd70, 0;
	mov.b32 	%r42, 0;
	mov.u64 	%rd25, __cudart_i2opi_d;
	mov.u32 	%r44, %r45;
$L__BB1_3:
	.pragma "nounroll";
	mul.wide.s32 	%rd22, %r42, 8;
	add.s64 	%rd23, %rd1, %rd22;
	mul.wide.s32 	%rd24, %r44, 8;
	add.s64 	%rd26, %rd25, %rd24;
	ld.global.nc.u64 	%rd27, [%rd26];
	{
	.reg .u32 %r0, %r1, %r2, %r3, %alo, %ahi, %blo, %bhi, %clo, %chi;
	mov.b64 	{%alo,%ahi}, %rd27;
	mov.b64 	{%blo,%bhi}, %rd3;
	mov.b64 	{%clo,%chi}, %rd70;
	mad.lo.cc.u32 	%r0, %alo, %blo, %clo;
	madc.hi.cc.u32 	%r1, %alo, %blo, %chi;
	madc.hi.u32 	%r2, %alo, %bhi, 0;
	mad.lo.cc.u32 	%r1, %alo, %bhi, %r1;
	madc.hi.cc.u32 	%r2, %ahi, %blo, %r2;
	madc.hi.u32 	%r3, %ahi, %bhi, 0;
	mad.lo.cc.u32 	%r1, %ahi, %blo, %r1;
	madc.lo.cc.u32 	%r2, %ahi, %bhi, %r2;
	addc.u32 	%r3, %r3, 0;
	mov.b64 	%rd28, {%r0,%r1};
	mov.b64 	%rd70, {%r2,%r3};
	}
	st.local.u64 	[%rd23], %rd28;
	add.s32 	%r44, %r44, 1;
	add.s32 	%r43, %r43, 1;
	add.s32 	%r42, %r42, 1;
	setp.ne.s32 	%p4, %r43, -15;
	mov.u32 	%r45, %r6;
	@%p4 bra 	$L__BB1_3;
$L__BB1_4:
	cvt.s64.s32 	%rd29, %r45;
	cvt.u64.u32 	%rd30, %r4;
	add.s64 	%rd31, %rd30, %rd29;
	shl.b64 	%rd32, %rd31, 3;
	add.s64 	%rd33, %rd1, %rd32;
	st.local.u64 	[%rd33+-120], %rd70;
	and.b32  	%r15, %r2, 63;
	ld.local.u64 	%rd72, [%rd1+16];
	ld.local.u64 	%rd71, [%rd1+24];
	setp.eq.s32 	%p5, %r15, 0;
	@%p5 bra 	$L__BB1_6;
	shl.b64 	%rd34, %rd71, %r15;
	shr.u64 	%rd35, %rd72, 1;
	xor.b32  	%r24, %r15, 63;
	shr.u64 	%rd36, %rd35, %r24;
	or.b64  	%rd71, %rd34, %rd36;
	ld.local.u64 	%rd37, [%rd1+8];
	shl.b64 	%rd38, %rd72, %r15;
	shr.u64 	%rd39, %rd37, 1;
	shr.u64 	%rd40, %rd39, %r24;
	or.b64  	%rd72, %rd38, %rd40;
$L__BB1_6:
	and.b32  	%r25, %r1, -2147483648;
	shr.u64 	%rd41, %rd71, 62;
	cvt.u32.u64 	%r26, %rd41;
	mov.b64 	{%r27, %r28}, %rd71;
	mov.b64 	{%r29, %r30}, %rd72;
	shf.l.wrap.b32 	%r31, %r30, %r27, 2;
	shf.l.wrap.b32 	%r32, %r27, %r28, 2;
	mov.b64 	%rd42, {%r31, %r32};
	shl.b64 	%rd43, %rd72, 2;
	shr.u64 	%rd44, %rd42, 63;
	cvt.u32.u64 	%r33, %rd44;
	add.s32 	%r34, %r33, %r26;
	setp.eq.s32 	%p6, %r25, 0;
	neg.s32 	%r35, %r34;
	selp.b32 	%r46, %r34, %r35, %p6;
	setp.gt.s64 	%p7, %rd42, -1;
	mov.b64 	%rd45, 0;
	{
	.reg .u32 %r0, %r1, %r2, %r3, %a0, %a1, %a2, %a3, %b0, %b1, %b2, %b3;
	mov.b64 	{%a0,%a1}, %rd45;
	mov.b64 	{%a2,%a3}, %rd45;
	mov.b64 	{%b0,%b1}, %rd43;
	mov.b64 	{%b2,%b3}, %rd42;
	sub.cc.u32 	%r0, %a0, %b0;
	subc.cc.u32 	%r1, %a1, %b1;
	subc.cc.u32 	%r2, %a2, %b2;
	subc.u32 	%r3, %a3, %b3;
	mov.b64 	%rd46, {%r0,%r1};
	mov.b64 	%rd47, {%r2,%r3};
	}
	xor.b32  	%r36, %r25, -2147483648;
	selp.b64 	%rd73, %rd42, %rd47, %p7;
	selp.b64 	%rd14, %rd43, %rd46, %p7;
	selp.b32 	%r17, %r25, %r36, %p7;
	clz.b64 	%r37, %rd73;
	cvt.u64.u32 	%rd15, %r37;
	setp.eq.s32 	%p8, %r37, 0;
	@%p8 bra 	$L__BB1_8;
	cvt.u32.u64 	%r38, %rd15;
	and.b32  	%r39, %r38, 63;
	shl.b64 	%rd48, %rd73, %r39;
	shr.u64 	%rd49, %rd14, 1;
	not.b32 	%r40, %r38;
	and.b32  	%r41, %r40, 63;
	shr.u64 	%rd50, %rd49, %r41;
	or.b64  	%rd73, %rd48, %rd50;
$L__BB1_8:
	mov.b64 	%rd51, -3958705157555305931;
	{
	.reg .u32 %r0, %r1, %r2, %r3, %alo, %ahi, %blo, %bhi;
	mov.b64 	{%alo,%ahi}, %rd73;
	mov.b64 	{%blo,%bhi}, %rd51;
	mul.lo.u32 	%r0, %alo, %blo;
	mul.hi.u32 	%r1, %alo, %blo;
	mad.lo.cc.u32 	%r1, %alo, %bhi, %r1;
	madc.hi.u32 	%r2, %alo, %bhi, 0;
	mad.lo.cc.u32 	%r1, %ahi, %blo, %r1;
	madc.hi.cc.u32 	%r2, %ahi, %blo, %r2;
	madc.hi.u32 	%r3, %ahi, %bhi, 0;
	mad.lo.cc.u32 	%r2, %ahi, %bhi, %r2;
	addc.u32 	%r3, %r3, 0;
	mov.b64 	%rd52, {%r0,%r1};
	mov.b64 	%rd53, {%r2,%r3};
	}
	setp.gt.s64 	%p9, %rd53, 0;
	{
	.reg .u32 %r0, %r1, %r2, %r3, %a0, %a1, %a2, %a3, %b0, %b1, %b2, %b3;
	mov.b64 	{%a0,%a1}, %rd52;
	mov.b64 	{%a2,%a3}, %rd53;
	mov.b64 	{%b0,%b1}, %rd52;
	mov.b64 	{%b2,%b3}, %rd53;
	add.cc.u32 	%r0, %a0, %b0;
	addc.cc.u32 	%r1, %a1, %b1;
	addc.cc.u32 	%r2, %a2, %b2;
	addc.u32 	%r3, %a3, %b3;
	mov.b64 	%rd54, {%r0,%r1};
	mov.b64 	%rd55, {%r2,%r3};
	}
	selp.b64 	%rd56, %rd55, %rd53, %p9;
	selp.s64 	%rd57, -1, 0, %p9;
	sub.s64 	%rd58, %rd57, %rd15;
	cvt.u64.u32 	%rd59, %r17;
	shl.b64 	%rd60, %rd59, 32;
	add.s64 	%rd61, %rd56, 1;
	shr.u64 	%rd62, %rd61, 10;
	add.s64 	%rd63, %rd62, 1;
	shr.u64 	%rd64, %rd63, 1;
	shl.b64 	%rd65, %rd58, 52;
	add.s64 	%rd66, %rd65, %rd64;
	add.s64 	%rd67, %rd66, 4602678819172646912;
	or.b64  	%rd68, %rd67, %rd60;
	mov.b64 	%fd4, %rd68;
$L__BB1_9:
	st.param.f64 	[func_retval0], %fd4;
	st.param.b32 	[func_retval0+8], %r46;
	ret;

}


// ===== COMPILED SASS (sm_100) =====

	.target	sm_100

	.elftype	@"ET_EXEC"


//--------------------- .note.nv.tkinfo           --------------------------
	.section	.note.nv.tkinfo,"",@"SHT_NOTE"
	.sectionflags	@"SHF_NOTE_NV_TKINFO"
	.tkinfo
        /*0018*/ 	.word	0x00000002
        /*0030*/ 	.string	""
        /*0030*/ 	.string	"ptxas"
        /*0030*/ 	.string	"Cuda compilation tools, release 13.0, V13.0.88"
        /*0030*/ 	.string	"Build cuda_13.0.r13.0/compiler.36424714_0"
        /*0030*/ 	.string	"-arch sm_100 -m 64 "



//--------------------- .note.nv.cuinfo           --------------------------
	.section	.note.nv.cuinfo,"",@"SHT_NOTE"
	.sectionflags	@"SHF_NOTE_NV_CUINFO"
        /*0018*/ 	.short	0x0002
        /*001a*/ 	.short	0x0064
        /*001c*/ 	.short	0x0082
	.zero		2


//--------------------- .nv.info                  --------------------------
	.section	.nv.info,"",@"SHT_CUDA_INFO"
	.align	4


	//----- nvinfo : EIATTR_REGCOUNT
	.align		4
        /*0000*/ 	.byte	0x04, 0x2f
        /*0002*/ 	.short	(.L_3 - .L_2)
	.align		4
.L_2:
        /*0004*/ 	.word	index@(_Z4funcPdS_)
        /*0008*/ 	.word	0x0000001c


	//----- nvinfo : EIATTR_FRAME_SIZE
	.align		4
.L_3:
        /*000c*/ 	.byte	0x04, 0x11
        /*000e*/ 	.short	(.L_5 - .L_4)
	.align		4
.L_4:
        /*0010*/ 	.word	index@($_Z4funcPdS_$__internal_trig_reduction_slowpathd)
        /*0014*/ 	.word	0x00000028


	//----- nvinfo : EIATTR_FRAME_SIZE
	.align		4
.L_5:
        /*0018*/ 	.byte	0x04, 0x11
        /*001a*/ 	.short	(.L_7 - .L_6)
	.align		4
.L_6:
        /*001c*/ 	.word	index@(_Z4funcPdS_)
        /*0020*/ 	.word	0x00000028


	//----- nvinfo : EIATTR_MIN_STACK_SIZE
	.align		4
.L_7:
        /*0024*/ 	.byte	0x04, 0x12
        /*0026*/ 	.short	(.L_9 - .L_8)
	.align		4
.L_8:
        /*0028*/ 	.word	index@(_Z4funcPdS_)
        /*002c*/ 	.word	0x00000028
.L_9:


//--------------------- .nv.compat                --------------------------
	.section	.nv.compat,"",@"SHT_CUDA_COMPAT_INFO"
	.align	4
        /*0000*/ 	.byte	0x02, 0x09, 0x00, 0x00, 0x02, 0x02, 0x01, 0x00, 0x02, 0x05, 0x05, 0x00, 0x03, 0x07, 0x01, 0x01
        /*0010*/ 	.byte	0x02, 0x03, 0x00, 0x00, 0x02, 0x06, 0x01, 0x00, 0x04, 0x0b, 0x08, 0x00, 0x01, 0x00, 0x00, 0x00
        /*0020*/ 	.byte	0x00, 0x00, 0x00, 0x00


//--------------------- .nv.info._Z4funcPdS_      --------------------------
	.section	.nv.info._Z4funcPdS_,"",@"SHT_CUDA_INFO"
	.sectionflags	@""
	.align	4


	//----- nvinfo : EIATTR_CUDA_API_VERSION
	.align		4
        /*0000*/ 	.byte	0x04, 0x37
        /*0002*/ 	.short	(.L_11 - .L_10)
.L_10:
        /*0004*/ 	.word	0x00000082


	//----- nvinfo : EIATTR_KPARAM_INFO
	.align		4
.L_11:
        /*0008*/ 	.byte	0x04, 0x17
        /*000a*/ 	.short	(.L_13 - .L_12)
.L_12:
        /*000c*/ 	.word	0x00000000
        /*0010*/ 	.short	0x0001
        /*0012*/ 	.short	0x0008
        /*0014*/ 	.byte	0x00, 0xf5, 0x21, 0x00


	//----- nvinfo : EIATTR_KPARAM_INFO
	.align		4
.L_13:
        /*0018*/ 	.byte	0x04, 0x17
        /*001a*/ 	.short	(.L_15 - .L_14)
.L_14:
        /*001c*/ 	.word	0x00000000
        /*0020*/ 	.short	0x0000
        /*0022*/ 	.short	0x0000
        /*0024*/ 	.byte	0x00, 0xf5, 0x21, 0x00


	//----- nvinfo : EIATTR_SPARSE_MMA_MASK
	.align		4
.L_15:
        /*0028*/ 	.byte	0x03, 0x50
        /*002a*/ 	.short	0x0000


	//----- nvinfo : EIATTR_MAXREG_COUNT
	.align		4
        /*002c*/ 	.byte	0x03, 0x1b
        /*002e*/ 	.short	0x00ff


	//----- nvinfo : EIATTR_MERCURY_ISA_VERSION
	.align		4
        /*0030*/ 	.byte	0x03, 0x5f
        /*0032*/ 	.short	0x0101


	//----- nvinfo : EIATTR_VRC_CTA_INIT_COUNT
	.align		4
        /*0034*/ 	.byte	0x02, 0x4a
	.zero		1
	.zero		1


	//----- nvinfo : EIATTR_EXIT_INSTR_OFFSETS
	.align		4
        /*0038*/ 	.byte	0x04, 0x1c
        /*003a*/ 	.short	(.L_17 - .L_16)


	//   ....[0]....
.L_16:
        /*003c*/ 	.word	0x000003f0


	//----- nvinfo : EIATTR_CRS_STACK_SIZE
	.align		4
.L_17:
        /*0040*/ 	.byte	0x04, 0x1e
        /*0042*/ 	.short	(.L_19 - .L_18)
.L_18:
        /*0044*/ 	.word	0x00000000


	//----- nvinfo : EIATTR_CBANK_PARAM_SIZE
	.align		4
.L_19:
        /*0048*/ 	.byte	0x03, 0x19
        /*004a*/ 	.short	0x0010


	//----- nvinfo : EIATTR_PARAM_CBANK
	.align		4
        /*004c*/ 	.byte	0x04, 0x0a
        /*004e*/ 	.short	(.L_21 - .L_20)
	.align		4
.L_20:
        /*0050*/ 	.word	index@(.nv.constant0._Z4funcPdS_)
        /*0054*/ 	.short	0x0380
        /*0056*/ 	.short	0x0010


	//----- nvinfo : EIATTR_SW_WAR
	.align		4
.L_21:
        /*0058*/ 	.byte	0x04, 0x36
        /*005a*/ 	.short	(.L_23 - .L_22)
.L_22:
        /*005c*/ 	.word	0x00000008
.L_23:


//--------------------- .nv.callgraph             --------------------------
	.section	.nv.callgraph,"",@"SHT_CUDA_CALLGRAPH"
	.align	4
	.sectionentsize	8
	.align		4
        /*0000*/ 	.word	0x00000000
	.align		4
        /*0004*/ 	.word	0xffffffff
	.align		4
        /*0008*/ 	.word	0x00000000
	.align		4
        /*000c*/ 	.word	0xfffffffe
	.align		4
        /*0010*/ 	.word	0x00000000
	.align		4
        /*0014*/ 	.word	0xfffffffd
	.align		4
        /*0018*/ 	.word	0x00000000
	.align		4
        /*001c*/ 	.word	0xfffffffc


//--------------------- .nv.constant4             --------------------------
	.section	.nv.constant4,"a",@progbits
	.align	8
	.align		8
.nv.constant4:
        /*0000*/ 	.dword	__cudart_i2opi_d
	.align		8
        /*0008*/ 	.dword	__cudart_sin_cos_coeffs


//--------------------- .text._Z4funcPdS_         --------------------------
	.section	.text._Z4funcPdS_,"ax",@progbits
	.align	128
        .global         _Z4funcPdS_
        .type           _Z4funcPdS_,@function
        .size           _Z4funcPdS_,(.L_x_10 - _Z4funcPdS_)
        .other          _Z4funcPdS_,@"STO_CUDA_ENTRY STV_DEFAULT"
_Z4funcPdS_:
.text._Z4funcPdS_:
[----:B------:R-:W0:Y:S01]  /*0000*/  LDC R1, c[0x0][0x37c] ;  /* 0x0000df00ff017b82 */ /* 0x000e220000000800 */
[----:B------:R-:W1:Y:S07]  /*0010*/  S2R R10, SR_TID.X ;  /* 0x00000000000a7919 */ /* 0x000e6e0000002100 */
[----:B------:R-:W1:Y:S01]  /*0020*/  LDC.64 R16, c[0x0][0x380] ;  /* 0x0000e000ff107b82 */ /* 0x000e620000000a00 */
[----:B------:R-:W2:Y:S01]  /*0030*/  LDCU.64 UR4, c[0x0][0x358] ;  /* 0x00006b00ff0477ac */ /* 0x000ea20008000a00 */
[----:B0-----:R-:W-:-:S02]  /*0040*/  VIADD R1, R1, 0xffffffd8 ;  /* 0xffffffd801017836 */ /* 0x001fc40000000000 */
[----:B-1----:R-:W-:-:S06]  /*0050*/  IMAD.WIDE.U32 R16, R10, 0x8, R16 ;  /* 0x000000080a107825 */ /* 0x002fcc00078e0010 */
[----:B--2---:R-:W2:Y:S01]  /*0060*/  LDG.E.64 R16, desc[UR4][R16.64] ;  /* 0x0000000410107981 */ /* 0x004ea2000c1e1b00 */
[----:B------:R-:W-:Y:S01]  /*0070*/  BSSY.RECONVERGENT B0, `(.L_x_0) ;  /* 0x0000017000007945 */ /* 0x000fe20003800200 */
[----:B--2---:R-:W-:-:S14]  /*0080*/  DSETP.NEU.AND P0, PT, |R16|, +INF , PT ;  /* 0x7ff000001000742a */ /* 0x004fdc0003f0d200 */
[----:B------:R-:W-:Y:S01]  /*0090*/  @!P0 DMUL R2, RZ, R16 ;  /* 0x00000010ff028228 */ /* 0x000fe20000000000 */
[----:B------:R-:W-:Y:S01]  /*00a0*/  @!P0 IMAD.MOV.U32 R0, RZ, RZ, RZ ;  /* 0x000000ffff008224 */ /* 0x000fe200078e00ff */
[----:B------:R-:W-:Y:S09]  /*00b0*/  @!P0 BRA `(.L_x_1) ;  /* 0x0000000000488947 */ /* 0x000ff20003800000 */
[----:B------:R-:W-:Y:S01]  /*00c0*/  UMOV UR6, 0x6dc9c883 ;  /* 0x6dc9c88300067882 */ /* 0x000fe20000000000 */
[----:B------:R-:W-:Y:S01]  /*00d0*/  UMOV UR7, 0x3fe45f30 ;  /* 0x3fe45f3000077882 */ /* 0x000fe20000000000 */
[C---:B------:R-:W-:Y:S02]  /*00e0*/  DSETP.GE.AND P0, PT, |R16|.reuse, 2.14748364800000000000e+09, PT ;  /* 0x41e000001000742a */ /* 0x040fe40003f06200 */
[----:B------:R-:W-:Y:S01]  /*00f0*/  DMUL R4, R16, UR6 ;  /* 0x0000000610047c28 */ /* 0x000fe20008000000 */
[----:B------:R-:W-:Y:S01]  /*0100*/  UMOV UR6, 0x54442d18 ;  /* 0x54442d1800067882 */ /* 0x000fe20000000000 */
[----:B------:R-:W-:-:S04]  /*0110*/  UMOV UR7, 0x3ff921fb ;  /* 0x3ff921fb00077882 */ /* 0x000fc80000000000 */
[----:B------:R-:W0:Y:S08]  /*0120*/  F2I.F64 R0, R4 ;  /* 0x0000000400007311 */ /* 0x000e300000301100 */
[----:B0-----:R-:W0:Y:S02]  /*0130*/  I2F.F64 R2, R0 ;  /* 0x0000000000027312 */ /* 0x001e240000201c00 */
[----:B0-----:R-:W-:Y:S01]  /*0140*/  DFMA R6, R2, -UR6, R16 ;  /* 0x8000000602067c2b */ /* 0x001fe20008000010 */
[----:B------:R-:W-:Y:S01]  /*0150*/  UMOV UR6, 0x33145c00 ;  /* 0x33145c0000067882 */ /* 0x000fe20000000000 */
[----:B------:R-:W-:-:S06]  /*0160*/  UMOV UR7, 0x3c91a626 ;  /* 0x3c91a62600077882 */ /* 0x000fcc0000000000 */
[----:B------:R-:W-:Y:S01]  /*0170*/  DFMA R6, R2, -UR6, R6 ;  /* 0x8000000602067c2b */ /* 0x000fe20008000006 */
[----:B------:R-:W-:Y:S01]  /*0180*/  UMOV UR6, 0x252049c0 ;  /* 0x252049c000067882 */ /* 0x000fe20000000000 */
[----:B------:R-:W-:-:S06]  /*0190*/  UMOV UR7, 0x397b839a ;  /* 0x397b839a00077882 */ /* 0x000fcc0000000000 */
[----:B------:R-:W-:Y:S01]  /*01a0*/  DFMA R2, R2, -UR6, R6 ;  /* 0x8000000602027c2b */ /* 0x000fe20008000006 */
[----:B------:R-:W-:Y:S10]  /*01b0*/  @!P0 BRA `(.L_x_1) ;  /* 0x0000000000088947 */ /* 0x000ff40003800000 */
[----:B------:R-:W-:-:S07]  /*01c0*/  MOV R12, 0x1e0 ;  /* 0x000001e0000c7802 */ /* 0x000fce0000000f00 */
[----:B------:R-:W-:Y:S05]  /*01d0*/  CALL.REL.NOINC `($_Z4funcPdS_$__internal_trig_reduction_slowpathd) ;  /* 0x0000000000887944 */ /* 0x000fea0003c00000 */
.L_x_1:
[----:B------:R-:W-:Y:S05]  /*01e0*/  BSYNC.RECONVERGENT B0 ;  /* 0x0000000000007941 */ /* 0x000fea0003800200 */
.L_x_0:
[----:B------:R-:W0:Y:S01]  /*01f0*/  LDCU.64 UR6, c[0x4][0x8] ;  /* 0x01000100ff0677ac */ /* 0x000e220008000a00 */
[----:B------:R-:W-:-:S05]  /*0200*/  IMAD.SHL.U32 R4, R0, 0x40, RZ ;  /* 0x0000004000047824 */ /* 0x000fca00078e00ff */
[----:B------:R-:W-:-:S04]  /*0210*/  LOP3.LUT R4, R4, 0x40, RZ, 0xc0, !PT ;  /* 0x0000004004047812 */ /* 0x000fc800078ec0ff */
[----:B0-----:R-:W-:-:S05]  /*0220*/  IADD3 R20, P0, PT, R4, UR6, RZ ;  /* 0x0000000604147c10 */ /* 0x001fca000ff1e0ff */
[----:B------:R-:W-:-:S05]  /*0230*/  IMAD.X R21, RZ, RZ, UR7, P0 ;  /* 0x00000007ff157e24 */ /* 0x000fca00080e06ff */
[----:B------:R-:W2:Y:S04]  /*0240*/  LDG.E.128.CONSTANT R16, desc[UR4][R20.64] ;  /* 0x0000000414107981 */ /* 0x000ea8000c1e9d00 */
[----:B------:R-:W3:Y:S04]  /*0250*/  LDG.E.128.CONSTANT R12, desc[UR4][R20.64+0x10] ;  /* 0x00001004140c7981 */ /* 0x000ee8000c1e9d00 */
[----:B------:R-:W4:Y:S01]  /*0260*/  LDG.E.128.CONSTANT R4, desc[UR4][R20.64+0x20] ;  /* 0x0000200414047981 */ /* 0x000f22000c1e9d00 */
[----:B------:R-:W-:Y:S01]  /*0270*/  LOP3.LUT R8, R0, 0x1, RZ, 0xc0, !PT ;  /* 0x0000000100087812 */ /* 0x000fe200078ec0ff */
[----:B------:R-:W-:-:S02]  /*0280*/  IMAD.MOV.U32 R22, RZ, RZ, 0x20fd8164 ;  /* 0x20fd8164ff167424 */ /* 0x000fc400078e00ff */
[----:B------:R-:W-:Y:S01]  /*0290*/  IMAD.MOV.U32 R11, RZ, RZ, 0x3da8ff83 ;  /* 0x3da8ff83ff0b7424 */ /* 0x000fe200078e00ff */
[----:B------:R-:W-:Y:S01]  /*02a0*/  ISETP.NE.U32.AND P0, PT, R8, 0x1, PT ;  /* 0x000000010800780c */ /* 0x000fe20003f05070 */
[----:B------:R-:W-:-:S03]  /*02b0*/  DMUL R8, R2, R2 ;  /* 0x0000000202087228 */ /* 0x000fc60000000000 */
[----:B------:R-:W-:Y:S02]  /*02c0*/  FSEL R22, R22, -8.06006814911005101289e+34, !P0 ;  /* 0xf9785eba16167808 */ /* 0x000fe40004000000 */
[----:B------:R-:W-:-:S06]  /*02d0*/  FSEL R23, -R11, 0.11223486810922622681, !P0 ;  /* 0x3de5db650b177808 */ /* 0x000fcc0004000100 */
[----:B--2---:R-:W-:-:S08]  /*02e0*/  DFMA R16, R8, R22, R16 ;  /* 0x000000160810722b */ /* 0x004fd00000000010 */
[----:B------:R-:W-:-:S08]  /*02f0*/  DFMA R16, R8, R16, R18 ;  /* 0x000000100810722b */ /* 0x000fd00000000012 */
[----:B---3--:R-:W-:-:S08]  /*0300*/  DFMA R12, R8, R16, R12 ;  /* 0x00000010080c722b */ /* 0x008fd0000000000c */
[----:B------:R-:W-:-:S08]  /*0310*/  DFMA R12, R8, R12, R14 ;  /* 0x0000000c080c722b */ /* 0x000fd0000000000e */
[----:B----4-:R-:W-:-:S08]  /*0320*/  DFMA R4, R8, R12, R4 ;  /* 0x0000000c0804722b */ /* 0x010fd00000000004 */
[----:B------:R-:W-:Y:S01]  /*0330*/  DFMA R4, R8, R4, R6 ;  /* 0x000000040804722b */ /* 0x000fe20000000006 */
[----:B------:R-:W0:Y:S07]  /*0340*/  LDC.64 R6, c[0x0][0x388] ;  /* 0x0000e200ff067b82 */ /* 0x000e2e0000000a00 */
[----:B------:R-:W-:Y:S02]  /*0350*/  DFMA R2, R4, R2, R2 ;  /* 0x000000020402722b */ /* 0x000fe40000000002 */
[----:B------:R-:W-:-:S10]  /*0360*/  DFMA R4, R8, R4, 1 ;  /* 0x3ff000000804742b */ /* 0x000fd40000000004 */
[----:B------:R-:W-:Y:S02]  /*0370*/  FSEL R4, R4, R2, !P0 ;  /* 0x0000000204047208 */ /* 0x000fe40004000000 */
[----:B------:R-:W-:Y:S02]  /*0380*/  FSEL R5, R5, R3, !P0 ;  /* 0x0000000305057208 */ /* 0x000fe40004000000 */
[----:B------:R-:W-:Y:S01]  /*0390*/  LOP3.LUT P0, RZ, R0, 0x2, RZ, 0xc0, !PT ;  /* 0x0000000200ff7812 */ /* 0x000fe2000780c0ff */
[----:B0-----:R-:W-:-:S03]  /*03a0*/  IMAD.WIDE.U32 R10, R10, 0x8, R6 ;  /* 0x000000080a0a7825 */ /* 0x001fc600078e0006 */
[----:B------:R-:W-:-:S10]  /*03b0*/  DADD R2, RZ, -R4 ;  /* 0x00000000ff027229 */ /* 0x000fd40000000804 */
[----:B------:R-:W-:Y:S02]  /*03c0*/  FSEL R2, R4, R2, !P0 ;  /* 0x0000000204027208 */ /* 0x000fe40004000000 */
[----:B------:R-:W-:-:S05]  /*03d0*/  FSEL R3, R5, R3, !P0 ;  /* 0x0000000305037208 */ /* 0x000fca0004000000 */
[----:B------:R-:W-:Y:S01]  /*03e0*/  STG.E.64 desc[UR4][R10.64], R2 ;  /* 0x000000020a007986 */ /* 0x000fe2000c101b04 */
[----:B------:R-:W-:Y:S05]  /*03f0*/  EXIT ;  /* 0x000000000000794d */ /* 0x000fea0003800000 */
        .type           $_Z4funcPdS_$__internal_trig_reduction_slowpathd,@function
        .size           $_Z4funcPdS_$__internal_trig_reduction_slowpathd,(.L_x_10 - $_Z4funcPdS_$__internal_trig_reduction_slowpathd)
$_Z4funcPdS_$__internal_trig_reduction_slowpathd:
[--C-:B------:R-:W-:Y:S01]  /*0400*/  SHF.R.U32.HI R6, RZ, 0x14, R17.reuse ;  /* 0x00000014ff067819 */ /* 0x100fe20000011611 */
[----:B------:R-:W-:Y:S02]  /*0410*/  IMAD.MOV.U32 R11, RZ, RZ, R16 ;  /* 0x000000ffff0b7224 */ /* 0x000fe400078e0010 */
[----:B------:R-:W-:Y:S01]  /*0420*/  IMAD.MOV.U32 R14, RZ, RZ, R17 ;  /* 0x000000ffff0e7224 */ /* 0x000fe200078e0011 */
[----:B------:R-:W-:Y:S01]  /*0430*/  LOP3.LUT R0, R6, 0x7ff, RZ, 0xc0, !PT ;  /* 0x000007ff06007812 */ /* 0x000fe200078ec0ff */
[----:B------:R-:W-:-:S03]  /*0440*/  IMAD.MOV.U32 R4, RZ, RZ, RZ ;  /* 0x000000ffff047224 */ /* 0x000fc600078e00ff */
[----:B------:R-:W-:-:S13]  /*0450*/  ISETP.NE.AND P0, PT, R0, 0x7ff, PT ;  /* 0x000007ff0000780c */ /* 0x000fda0003f05270 */
[----:B------:R-:W-:Y:S05]  /*0460*/  @!P0 BRA `(.L_x_2) ;  /* 0x0000000800488947 */ /* 0x000fea0003800000 */
[----:B------:R-:W-:Y:S01]  /*0470*/  VIADD R0, R0, 0xfffffc00 ;  /* 0xfffffc0000007836 */ /* 0x000fe20000000000 */
[----:B------:R-:W-:Y:S01]  /*0480*/  BSSY.RECONVERGENT B1, `(.L_x_3) ;  /* 0x000002f000017945 */ /* 0x000fe20003800200 */
[----:B------:R-:W-:-:S03]  /*0490*/  CS2R R18, SRZ ;  /* 0x0000000000127805 */ /* 0x000fc6000001ff00 */
[----:B------:R-:W-:Y:S02]  /*04a0*/  SHF.R.U32.HI R7, RZ, 0x6, R0 ;  /* 0x00000006ff077819 */ /* 0x000fe40000011600 */
[----:B------:R-:W-:Y:S02]  /*04b0*/  ISETP.GE.U32.AND P0, PT, R0, 0x80, PT ;  /* 0x000000800000780c */ /* 0x000fe40003f06070 */
[C---:B------:R-:W-:Y:S02]  /*04c0*/  IADD3 R0, PT, PT, -R7.reuse, 0x13, RZ ;  /* 0x0000001307007810 */ /* 0x040fe40007ffe1ff */
[----:B------:R-:W-:Y:S02]  /*04d0*/  IADD3 R21, PT, PT, -R7, 0xf, RZ ;  /* 0x0000000f07157810 */ /* 0x000fe40007ffe1ff */
[----:B------:R-:W-:-:S04]  /*04e0*/  SEL R0, R0, 0x12, P0 ;  /* 0x0000001200007807 */ /* 0x000fc80000000000 */
[----:B------:R-:W-:-:S13]  /*04f0*/  ISETP.GE.AND P0, PT, R21, R0, PT ;  /* 0x000000001500720c */ /* 0x000fda0003f06270 */
[----:B------:R-:W-:Y:S05]  /*0500*/  @P0 BRA `(.L_x_4) ;  /* 0x0000000000980947 */ /* 0x000fea0003800000 */
[----:B------:R-:W0:Y:S01]  /*0510*/  LDC.64 R8, c[0x0][0x358] ;  /* 0x0000d600ff087b82 */ /* 0x000e220000000a00 */
[C---:B------:R-:W-:Y:S01]  /*0520*/  SHF.L.U64.HI R13, R11.reuse, 0xb, R14 ;  /* 0x0000000b0b0d7819 */ /* 0x040fe2000001020e */
[----:B------:R-:W-:Y:S01]  /*0530*/  BSSY.RECONVERGENT B2, `(.L_x_5) ;  /* 0x0000022000027945 */ /* 0x000fe20003800200 */
[----:B------:R-:W-:Y:S01]  /*0540*/  IMAD.SHL.U32 R11, R11, 0x800, RZ ;  /* 0x000008000b0b7824 */ /* 0x000fe200078e00ff */
[----:B------:R-:W-:Y:S01]  /*0550*/  IADD3 R15, PT, PT, RZ, -R7, -R0 ;  /* 0x80000007ff0f7210 */ /* 0x000fe20007ffe800 */
[----:B------:R-:W-:Y:S01]  /*0560*/  IMAD.MOV.U32 R14, RZ, RZ, RZ ;  /* 0x000000ffff0e7224 */ /* 0x000fe200078e00ff */
[----:B------:R-:W-:Y:S02]  /*0570*/  CS2R R18, SRZ ;  /* 0x0000000000127805 */ /* 0x000fe4000001ff00 */
[----:B------:R-:W-:Y:S01]  /*0580*/  LOP3.LUT R13, R13, 0x80000000, RZ, 0xfc, !PT ;  /* 0x800000000d0d7812 */ /* 0x000fe200078efcff */
[----:B------:R-:W1:Y:S06]  /*0590*/  LDC.64 R2, c[0x4][RZ] ;  /* 0x01000000ff027b82 */ /* 0x000e6c0000000a00 */
.L_x_6:
[----:B0-----:R-:W-:Y:S01]  /*05a0*/  R2UR UR6, R8 ;  /* 0x00000000080672ca */ /* 0x001fe200000e0000 */
[----:B-1----:R-:W-:Y:S01]  /*05b0*/  IMAD.WIDE R4, R21, 0x8, R2 ;  /* 0x0000000815047825 */ /* 0x002fe200078e0202 */
[----:B------:R-:W-:-:S13]  /*05c0*/  R2UR UR7, R9 ;  /* 0x00000000090772ca */ /* 0x000fda00000e0000 */
[----:B------:R-:W2:Y:S01]  /*05d0*/  LDG.E.64.CONSTANT R4, desc[UR6][R4.64] ;  /* 0x0000000604047981 */ /* 0x000ea2000c1e9b00 */
[----:B------:R-:W-:Y:S02]  /*05e0*/  VIADD R15, R15, 0x1 ;  /* 0x000000010f0f7836 */ /* 0x000fe40000000000 */
[----:B------:R-:W-:Y:S02]  /*05f0*/  VIADD R21, R21, 0x1 ;  /* 0x0000000115157836 */ /* 0x000fe40000000000 */
[----:B--2---:R-:W-:-:S04]  /*0600*/  IMAD.WIDE.U32 R18, P2, R4, R11, R18 ;  /* 0x0000000b04127225 */ /* 0x004fc80007840012 */
[----:B------:R-:W-:Y:S02]  /*0610*/  IMAD R23, R4, R13, RZ ;  /* 0x0000000d04177224 */ /* 0x000fe400078e02ff */
[CC--:B------:R-:W-:Y:S02]  /*0620*/  IMAD R16, R5.reuse, R11.reuse, RZ ;  /* 0x0000000b05107224 */ /* 0x0c0fe400078e02ff */
[----:B------:R-:W-:Y:S01]  /*0630*/  IMAD.HI.U32 R25, R5, R11, RZ ;  /* 0x0000000b05197227 */ /* 0x000fe200078e00ff */
[----:B------:R-:W-:-:S03]  /*0640*/  IADD3 R19, P0, PT, R23, R19, RZ ;  /* 0x0000001317137210 */ /* 0x000fc60007f1e0ff */
[----:B------:R-:W-:Y:S01]  /*0650*/  IMAD R23, R14, 0x8, R1 ;  /* 0x000000080e177824 */ /* 0x000fe200078e0201 */
[----:B------:R-:W-:Y:S01]  /*0660*/  IADD3 R19, P1, PT, R16, R19, RZ ;  /* 0x0000001310137210 */ /* 0x000fe20007f3e0ff */
[----:B------:R-:W-:-:S04]  /*0670*/  IMAD.HI.U32 R16, R4, R13, RZ ;  /* 0x0000000d04107227 */ /* 0x000fc800078e00ff */
[----:B------:R-:W-:Y:S01]  /*0680*/  IMAD.X R4, RZ, RZ, R16, P2 ;  /* 0x000000ffff047224 */ /* 0x000fe200010e0610 */
[----:B------:R0:W-:Y:S01]  /*0690*/  STL.64 [R23], R18 ;  /* 0x0000001217007387 */ /* 0x0001e20000100a00 */
[----:B------:R-:W-:-:S03]  /*06a0*/  IMAD.HI.U32 R16, R5, R13, RZ ;  /* 0x0000000d05107227 */ /* 0x000fc600078e00ff */
[----:B------:R-:W-:Y:S01]  /*06b0*/  IADD3.X R4, P0, PT, R25, R4, RZ, P0, !PT ;  /* 0x0000000419047210 */ /* 0x000fe2000071e4ff */
[----:B------:R-:W-:Y:S02]  /*06c0*/  IMAD R5, R5, R13, RZ ;  /* 0x0000000d05057224 */ /* 0x000fe400078e02ff */
[----:B------:R-:W-:-:S03]  /*06d0*/  VIADD R14, R14, 0x1 ;  /* 0x000000010e0e7836 */ /* 0x000fc60000000000 */
[----:B------:R-:W-:Y:S01]  /*06e0*/  IADD3.X R5, P1, PT, R5, R4, RZ, P1, !PT ;  /* 0x0000000405057210 */ /* 0x000fe20000f3e4ff */
[----:B------:R-:W-:Y:S01]  /*06f0*/  IMAD.X R4, RZ, RZ, R16, P0 ;  /* 0x000000ffff047224 */ /* 0x000fe200000e0610 */
[----:B------:R-:W-:-:S03]  /*0700*/  ISETP.NE.AND P0, PT, R15, -0xf, PT ;  /* 0xfffffff10f00780c */ /* 0x000fc60003f05270 */
[----:B------:R-:W-:Y:S02]  /*0710*/  IMAD.X R4, RZ, RZ, R4, P1 ;  /* 0x000000ffff047224 */ /* 0x000fe400008e0604 */
[----:B0-----:R-:W-:Y:S02]  /*0720*/  IMAD.MOV.U32 R18, RZ, RZ, R5 ;  /* 0x000000ffff127224 */ /* 0x001fe400078e0005 */
[----:B------:R-:W-:-:S06]  /*0730*/  IMAD.MOV.U32 R19, RZ, RZ, R4 ;  /* 0x000000ffff137224 */ /* 0x000fcc00078e0004 */
[----:B------:R-:W-:Y:S05]  /*0740*/  @P0 BRA `(.L_x_6) ;  /* 0xfffffffc00940947 */ /* 0x000fea000383ffff */
[----:B------:R-:W-:Y:S05]  /*0750*/  BSYNC.RECONVERGENT B2 ;  /* 0x0000000000027941 */ /* 0x000fea0003800200 */
.L_x_5:
[----:B------:R-:W-:-:S07]  /*0760*/  IMAD.MOV.U32 R21, RZ, RZ, R0 ;  /* 0x000000ffff157224 */ /* 0x000fce00078e0000 */
.L_x_4:
[----:B------:R-:W-:Y:S05]  /*0770*/  BSYNC.RECONVERGENT B1 ;  /* 0x0000000000017941 */ /* 0x000fea0003800200 */
.L_x_3:
[----:B------:R-:W-:Y:S01]  /*0780*/  LOP3.LUT P0, R23, R6, 0x3f, RZ, 0xc0, !PT ;  /* 0x0000003f06177812 */ /* 0x000fe2000780c0ff */
[----:B------:R-:W-:-:S04]  /*0790*/  IMAD.IADD R0, R7, 0x1, R21 ;  /* 0x0000000107007824 */ /* 0x000fc800078e0215 */
[----:B------:R-:W-:-:S05]  /*07a0*/  IMAD.U32 R21, R0, 0x8, R1 ;  /* 0x0000000800157824 */ /* 0x000fca00078e0001 */
[----:B------:R0:W-:Y:S04]  /*07b0*/  STL.64 [R21+-0x78], R18 ;  /* 0xffff881215007387 */ /* 0x0001e80000100a00 */
[----:B------:R-:W2:Y:S04]  /*07c0*/  @P0 LDL.64 R8, [R1+0x8] ;  /* 0x0000080001080983 */ /* 0x000ea80000100a00 */
[----:B------:R-:W3:Y:S04]  /*07d0*/  LDL.64 R2, [R1+0x10] ;  /* 0x0000100001027983 */ /* 0x000ee80000100a00 */
[----:B------:R-:W4:Y:S01]  /*07e0*/  LDL.64 R4, [R1+0x18] ;  /* 0x0000180001047983 */ /* 0x000f220000100a00 */
[----:B------:R-:W-:Y:S01]  /*07f0*/  @P0 LOP3.LUT R0, R6, 0x3f, RZ, 0xc, !PT ;  /* 0x0000003f06000812 */ /* 0x000fe200078e0cff */
[----:B------:R-:W-:Y:S01]  /*0800*/  BSSY.RECONVERGENT B1, `(.L_x_7) ;  /* 0x0000034000017945 */ /* 0x000fe20003800200 */
[----:B--2---:R-:W-:-:S02]  /*0810*/  @P0 SHF.R.U64 R7, R8, 0x1, R9 ;  /* 0x0000000108070819 */ /* 0x004fc40000001209 */
[----:B------:R-:W-:Y:S02]  /*0820*/  @P0 SHF.R.U32.HI R9, RZ, 0x1, R9 ;  /* 0x00000001ff090819 */ /* 0x000fe40000011609 */
[CC--:B---3--:R-:W-:Y:S02]  /*0830*/  @P0 SHF.L.U32 R11, R2.reuse, R23.reuse, RZ ;  /* 0x00000017020b0219 */ /* 0x0c8fe400000006ff */
[----:B------:R-:W-:Y:S02]  /*0840*/  @P0 SHF.R.U64 R6, R7, R0, R9 ;  /* 0x0000000007060219 */ /* 0x000fe40000001209 */
[--C-:B------:R-:W-:Y:S02]  /*0850*/  @P0 SHF.R.U32.HI R15, RZ, 0x1, R3.reuse ;  /* 0x00000001ff0f0819 */ /* 0x100fe40000011603 */
[C-C-:B------:R-:W-:Y:S02]  /*0860*/  @P0 SHF.R.U64 R13, R2.reuse, 0x1, R3.reuse ;  /* 0x00000001020d0819 */ /* 0x140fe40000001203 */
[----:B------:R-:W-:-:S02]  /*0870*/  @P0 SHF.L.U64.HI R8, R2, R23, R3 ;  /* 0x0000001702080219 */ /* 0x000fc40000010203 */
[----:B------:R-:W-:Y:S02]  /*0880*/  @P0 SHF.R.U32.HI R7, RZ, R0, R9 ;  /* 0x00000000ff070219 */ /* 0x000fe40000011609 */
[----:B------:R-:W-:Y:S02]  /*0890*/  @P0 LOP3.LUT R2, R11, R6, RZ, 0xfc, !PT ;  /* 0x000000060b020212 */ /* 0x000fe400078efcff */
[----:B----4-:R-:W-:Y:S02]  /*08a0*/  @P0 SHF.L.U32 R9, R4, R23, RZ ;  /* 0x0000001704090219 */ /* 0x010fe400000006ff */
[----:B------:R-:W-:Y:S02]  /*08b0*/  @P0 SHF.R.U64 R14, R13, R0, R15 ;  /* 0x000000000d0e0219 */ /* 0x000fe4000000120f */
[----:B------:R-:W-:Y:S01]  /*08c0*/  @P0 LOP3.LUT R3, R8, R7, RZ, 0xfc, !PT ;  /* 0x0000000708030212 */ /* 0x000fe200078efcff */
[----:B------:R-:W-:Y:S01]  /*08d0*/  IMAD.SHL.U32 R8, R2, 0x4, RZ ;  /* 0x0000000402087824 */ /* 0x000fe200078e00ff */
[----:B------:R-:W-:-:S02]  /*08e0*/  @P0 SHF.L.U64.HI R23, R4, R23, R5 ;  /* 0x0000001704170219 */ /* 0x000fc40000010205 */
[----:B------:R-:W-:Y:S02]  /*08f0*/  @P0 LOP3.LUT R4, R9, R14, RZ, 0xfc, !PT ;  /* 0x0000000e09040212 */ /* 0x000fe400078efcff */
[----:B------:R-:W-:Y:S02]  /*0900*/  @P0 SHF.R.U32.HI R0, RZ, R0, R15 ;  /* 0x00000000ff000219 */ /* 0x000fe4000001160f */
[----:B------:R-:W-:Y:S02]  /*0910*/  SHF.L.U64.HI R9, R2, 0x2, R3 ;  /* 0x0000000202097819 */ /* 0x000fe40000010203 */
[----:B------:R-:W-:Y:S02]  /*0920*/  @P0 LOP3.LUT R5, R23, R0, RZ, 0xfc, !PT ;  /* 0x0000000017050212 */ /* 0x000fe400078efcff */
[----:B------:R-:W-:Y:S02]  /*0930*/  SHF.L.W.U32.HI R3, R3, 0x2, R4 ;  /* 0x0000000203037819 */ /* 0x000fe40000010e04 */
[----:B------:R-:W-:-:S02]  /*0940*/  IADD3 RZ, P0, PT, RZ, -R8, RZ ;  /* 0x80000008ffff7210 */ /* 0x000fc40007f1e0ff */
[----:B------:R-:W-:Y:S02]  /*0950*/  LOP3.LUT R0, RZ, R9, RZ, 0x33, !PT ;  /* 0x00000009ff007212 */ /* 0x000fe400078e33ff */
[----:B------:R-:W-:Y:S02]  /*0960*/  SHF.L.W.U32.HI R4, R4, 0x2, R5 ;  /* 0x0000000204047819 */ /* 0x000fe40000010e05 */
[----:B------:R-:W-:Y:S02]  /*0970*/  LOP3.LUT R2, RZ, R3, RZ, 0x33, !PT ;  /* 0x00000003ff027212 */ /* 0x000fe400078e33ff */
[----:B------:R-:W-:Y:S02]  /*0980*/  IADD3.X R6, P0, PT, RZ, R0, RZ, P0, !PT ;  /* 0x00000000ff067210 */ /* 0x000fe4000071e4ff */
[----:B------:R-:W-:Y:S02]  /*0990*/  LOP3.LUT R7, RZ, R4, RZ, 0x33, !PT ;  /* 0x00000004ff077212 */ /* 0x000fe400078e33ff */
[----:B------:R-:W-:-:S02]  /*09a0*/  IADD3.X R0, P1, PT, RZ, R2, RZ, P0, !PT ;  /* 0x00000002ff007210 */ /* 0x000fc4000073e4ff */
[----:B------:R-:W-:-:S03]  /*09b0*/  ISETP.GT.U32.AND P2, PT, R3, -0x1, PT ;  /* 0xffffffff0300780c */ /* 0x000fc60003f44070 */
[----:B------:R-:W-:Y:S01]  /*09c0*/  IMAD.X R7, RZ, RZ, R7, P1 ;  /* 0x000000ffff077224 */ /* 0x000fe200008e0607 */
[----:B------:R-:W-:-:S04]  /*09d0*/  ISETP.GT.AND.EX P0, PT, R4, -0x1, PT, P2 ;  /* 0xffffffff0400780c */ /* 0x000fc80003f04320 */
[----:B------:R-:W-:Y:S02]  /*09e0*/  SEL R2, R4, R7, P0 ;  /* 0x0000000704027207 */ /* 0x000fe40000000000 */
[----:B------:R-:W-:Y:S02]  /*09f0*/  SEL R13, R3, R0, P0 ;  /* 0x00000000030d7207 */ /* 0x000fe40000000000 */
[----:B------:R-:W-:Y:S02]  /*0a00*/  ISETP.NE.U32.AND P1, PT, R2, RZ, PT ;  /* 0x000000ff0200720c */ /* 0x000fe40003f25070 */
[----:B------:R-:W-:Y:S02]  /*0a10*/  SEL R9, R9, R6, P0 ;  /* 0x0000000609097207 */ /* 0x000fe40000000000 */
[----:B------:R-:W-:Y:S01]  /*0a20*/  SEL R3, R13, R2, !P1 ;  /* 0x000000020d037207 */ /* 0x000fe20004800000 */
[----:B------:R-:W-:-:S05]  /*0a30*/  @!P0 IMAD.MOV R8, RZ, RZ, -R8 ;  /* 0x000000ffff088224 */ /* 0x000fca00078e0a08 */
[----:B------:R-:W1:Y:S02]  /*0a40*/  FLO.U32 R3, R3 ;  /* 0x0000000300037300 */ /* 0x000e6400000e0000 */
[C---:B-1----:R-:W-:Y:S02]  /*0a50*/  IADD3 R7, PT, PT, -R3.reuse, 0x1f, RZ ;  /* 0x0000001f03077810 */ /* 0x042fe40007ffe1ff */
[----:B------:R-:W-:-:S03]  /*0a60*/  IADD3 R0, PT, PT, -R3, 0x3f, RZ ;  /* 0x0000003f03007810 */ /* 0x000fc60007ffe1ff */
[----:B------:R-:W-:-:S05]  /*0a70*/  @P1 IMAD.MOV R0, RZ, RZ, R7 ;  /* 0x000000ffff001224 */ /* 0x000fca00078e0207 */
[----:B------:R-:W-:-:S13]  /*0a80*/  ISETP.NE.AND P1, PT, R0, RZ, PT ;  /* 0x000000ff0000720c */ /* 0x000fda0003f25270 */
[----:B0-----:R-:W-:Y:S05]  /*0a90*/  @!P1 BRA `(.L_x_8) ;  /* 0x0000000000289947 */ /* 0x001fea0003800000 */
[--C-:B------:R-:W-:Y:S02]  /*0aa0*/  SHF.R.U64 R7, R8, 0x1, R9.reuse ;  /* 0x0000000108077819 */ /* 0x100fe40000001209 */
[C---:B------:R-:W-:Y:S02]  /*0ab0*/  LOP3.LUT R3, R0.reuse, 0x3f, RZ, 0xc0, !PT ;  /* 0x0000003f00037812 */ /* 0x040fe400078ec0ff */
[----:B------:R-:W-:Y:S02]  /*0ac0*/  SHF.R.U32.HI R9, RZ, 0x1, R9 ;  /* 0x00000001ff097819 */ /* 0x000fe40000011609 */
[----:B------:R-:W-:Y:S02]  /*0ad0*/  LOP3.LUT R6, R0, 0x3f, RZ, 0xc, !PT ;  /* 0x0000003f00067812 */ /* 0x000fe400078e0cff */
[CC--:B------:R-:W-:Y:S02]  /*0ae0*/  SHF.L.U64.HI R11, R13.reuse, R3.reuse, R2 ;  /* 0x000000030d0b7219 */ /* 0x0c0fe40000010202 */
[----:B------:R-:W-:-:S02]  /*0af0*/  SHF.L.U32 R3, R13, R3, RZ ;  /* 0x000000030d037219 */ /* 0x000fc400000006ff */
[-CC-:B------:R-:W-:Y:S02]  /*0b00*/  SHF.R.U64 R2, R7, R6.reuse, R9.reuse ;  /* 0x0000000607027219 */ /* 0x180fe40000001209 */
[----:B------:R-:W-:Y:S02]  /*0b10*/  SHF.R.U32.HI R6, RZ, R6, R9 ;  /* 0x00000006ff067219 */ /* 0x000fe40000011609 */
[----:B------:R-:W-:Y:S02]  /*0b20*/  LOP3.LUT R13, R3, R2, RZ, 0xfc, !PT ;  /* 0x00000002030d7212 */ /* 0x000fe400078efcff */
[----:B------:R-:W-:-:S07]  /*0b30*/  LOP3.LUT R2, R11, R6, RZ, 0xfc, !PT ;  /* 0x000000060b027212 */ /* 0x000fce00078efcff */
.L_x_8:
[----:B------:R-:W-:Y:S05]  /*0b40*/  BSYNC.RECONVERGENT B1 ;  /* 0x0000000000017941 */ /* 0x000fea0003800200 */
.L_x_7:
[----:B------:R-:W-:Y:S01]  /*0b50*/  IMAD.WIDE.U32 R8, R13, 0x2168c235, RZ ;  /* 0x2168c2350d087825 */ /* 0x000fe200078e00ff */
[----:B------:R-:W-:-:S03]  /*0b60*/  SHF.R.U32.HI R5, RZ, 0x1e, R5 ;  /* 0x0000001eff057819 */ /* 0x000fc60000011605 */
[----:B------:R-:W-:Y:S01]  /*0b70*/  IMAD.MOV.U32 R6, RZ, RZ, R9 ;  /* 0x000000ffff067224 */ /* 0x000fe200078e0009 */
[----:B------:R-:W-:Y:S01]  /*0b80*/  IADD3 RZ, P1, PT, R8, R8, RZ ;  /* 0x0000000808ff7210 */ /* 0x000fe20007f3e0ff */
[----:B------:R-:W-:Y:S01]  /*0b90*/  IMAD.MOV.U32 R7, RZ, RZ, RZ ;  /* 0x000000ffff077224 */ /* 0x000fe200078e00ff */
[----:B------:R-:W-:Y:S01]  /*0ba0*/  LEA.HI R4, R4, R5, RZ, 0x1 ;  /* 0x0000000504047211 */ /* 0x000fe200078f08ff */
[----:B------:R-:W-:-:S04]  /*0bb0*/  IMAD.HI.U32 R3, R2, -0x36f0255e, RZ ;  /* 0xc90fdaa202037827 */ /* 0x000fc800078e00ff */
[----:B------:R-:W-:-:S04]  /*0bc0*/  IMAD.WIDE.U32 R6, R13, -0x36f0255e, R6 ;  /* 0xc90fdaa20d067825 */ /* 0x000fc800078e0006 */
[C---:B------:R-:W-:Y:S02]  /*0bd0*/  IMAD R9, R2.reuse, -0x36f0255e, RZ ;  /* 0xc90fdaa202097824 */ /* 0x040fe400078e02ff */
[----:B------:R-:W-:-:S04]  /*0be0*/  IMAD.WIDE.U32 R6, P2, R2, 0x2168c235, R6 ;  /* 0x2168c23502067825 */ /* 0x000fc80007840006 */
[----:B------:R-:W-:Y:S01]  /*0bf0*/  IMAD.X R2, RZ, RZ, R3, P2 ;  /* 0x000000ffff027224 */ /* 0x000fe200010e0603 */
[----:B------:R-:W-:Y:S02]  /*0c00*/  IADD3 R3, P2, PT, R9, R7, RZ ;  /* 0x0000000709037210 */ /* 0x000fe40007f5e0ff */
[----:B------:R-:W-:Y:S02]  /*0c10*/  IADD3.X RZ, P1, PT, R6, R6, RZ, P1, !PT ;  /* 0x0000000606ff7210 */ /* 0x000fe40000f3e4ff */
[C---:B------:R-:W-:Y:S01]  /*0c20*/  ISETP.GT.U32.AND P3, PT, R3.reuse, RZ, PT ;  /* 0x000000ff0300720c */ /* 0x040fe20003f64070 */
[----:B------:R-:W-:Y:S01]  /*0c30*/  IMAD.X R2, RZ, RZ, R2, P2 ;  /* 0x000000ffff027224 */ /* 0x000fe200010e0602 */
[----:B------:R-:W-:-:S04]  /*0c40*/  IADD3.X R6, P2, PT, R3, R3, RZ, P1, !PT ;  /* 0x0000000303067210 */ /* 0x000fc80000f5e4ff */
[C---:B------:R-:W-:Y:S01]  /*0c50*/  ISETP.GT.AND.EX P1, PT, R2.reuse, RZ, PT, P3 ;  /* 0x000000ff0200720c */ /* 0x040fe20003f24330 */
[----:B------:R-:W-:-:S03]  /*0c60*/  IMAD.X R7, R2, 0x1, R2, P2 ;  /* 0x0000000102077824 */ /* 0x000fc600010e0602 */
[----:B------:R-:W-:Y:S02]  /*0c70*/  SEL R6, R6, R3, P1 ;  /* 0x0000000306067207 */ /* 0x000fe40000800000 */
[----:B------:R-:W-:Y:S02]  /*0c80*/  SEL R3, R7, R2, P1 ;  /* 0x0000000207037207 */ /* 0x000fe40000800000 */
[----:B------:R-:W-:Y:S02]  /*0c90*/  IADD3 R2, P2, PT, R6, 0x1, RZ ;  /* 0x0000000106027810 */ /* 0x000fe40007f5e0ff */
[----:B------:R-:W-:Y:S02]  /*0ca0*/  SEL R7, RZ, 0xffffffff, !P1 ;  /* 0xffffffffff077807 */ /* 0x000fe40004800000 */
[----:B------:R-:W-:Y:S01]  /*0cb0*/  LOP3.LUT P1, R17, R17, 0x80000000, RZ, 0xc0, !PT ;  /* 0x8000000011117812 */ /* 0x000fe2000782c0ff */
[----:B------:R-:W-:Y:S02]  /*0cc0*/  IMAD.X R3, RZ, RZ, R3, P2 ;  /* 0x000000ffff037224 */ /* 0x000fe400010e0603 */
[----:B------:R-:W-:Y:S01]  /*0cd0*/  IMAD.IADD R0, R7, 0x1, -R0 ;  /* 0x0000000107007824 */ /* 0x000fe200078e0a00 */
[----:B------:R-:W-:-:S02]  /*0ce0*/  @!P0 LOP3.LUT R17, R17, 0x80000000, RZ, 0x3c, !PT ;  /* 0x8000000011118812 */ /* 0x000fc400078e3cff */
[----:B------:R-:W-:Y:S01]  /*0cf0*/  SHF.R.U64 R2, R2, 0xa, R3 ;  /* 0x0000000a02027819 */ /* 0x000fe20000001203 */
[----:B------:R-:W-:-:S03]  /*0d00*/  IMAD.SHL.U32 R0, R0, 0x100000, RZ ;  /* 0x0010000000007824 */ /* 0x000fc600078e00ff */
[----:B------:R-:W-:-:S03]  /*0d10*/  IADD3 R2, P2, PT, R2, 0x1, RZ ;  /* 0x0000000102027810 */ /* 0x000fc60007f5e0ff */
[----:B------:R-:W-:Y:S01]  /*0d20*/  @P1 IMAD.MOV R4, RZ, RZ, -R4 ;  /* 0x000000ffff041224 */ /* 0x000fe200078e0a04 */
[----:B------:R-:W-:-:S04]  /*0d30*/  LEA.HI.X R3, R3, RZ, RZ, 0x16, P2 ;  /* 0x000000ff03037211 */ /* 0x000fc800010fb4ff */
[--C-:B------:R-:W-:Y:S02]  /*0d40*/  SHF.R.U64 R2, R2, 0x1, R3.reuse ;  /* 0x0000000102027819 */ /* 0x100fe40000001203 */
[----:B------:R-:W-:Y:S02]  /*0d50*/  SHF.R.U32.HI R3, RZ, 0x1, R3 ;  /* 0x00000001ff037819 */ /* 0x000fe40000011603 */
[----:B------:R-:W-:-:S04]  /*0d60*/  IADD3 R11, P2, P3, RZ, RZ, R2 ;  /* 0x000000ffff0b7210 */ /* 0x000fc80007b5e002 */
[----:B------:R-:W-:-:S04]  /*0d70*/  IADD3.X R0, PT, PT, R0, 0x3fe00000, R3, P2, P3 ;  /* 0x3fe0000000007810 */ /* 0x000fc800017e6403 */
[----:B------:R-:W-:-:S07]  /*0d80*/  LOP3.LUT R14, R0, R17, RZ, 0xfc, !PT ;  /* 0x00000011000e7212 */ /* 0x000fce00078efcff */
.L_x_2:
[----:B------:R-:W-:Y:S02]  /*0d90*/  IMAD.MOV.U32 R13, RZ, RZ, 0x0 ;  /* 0x00000000ff0d7424 */ /* 0x000fe400078e00ff */
[----:B------:R-:W-:Y:S02]  /*0da0*/  IMAD.MOV.U32 R0, RZ, RZ, R4 ;  /* 0x000000ffff007224 */ /* 0x000fe400078e0004 */
[----:B------:R-:W-:Y:S02]  /*0db0*/  IMAD.MOV.U32 R2, RZ, RZ, R11 ;  /* 0x000000ffff027224 */ /* 0x000fe400078e000b */
[----:B------:R-:W-:Y:S01]  /*0dc0*/  IMAD.MOV.U32 R3, RZ, RZ, R14 ;  /* 0x000000ffff037224 */ /* 0x000fe200078e000e */
[----:B------:R-:W-:Y:S06]  /*0dd0*/  RET.REL.NODEC R12 `(_Z4funcPdS_) ;  /* 0xfffffff00c887950 */ /* 0x000fec0003c3ffff */
.L_x_9:
[----:B------:R-:W-:-:S00]  /*0de0*/  BRA `(.L_x_9) ;  /* 0xfffffffc00fc7947 */ /* 0x000fc0000383ffff */
[----:B------:R-:W-:-:S00]  /*0df0*/  NOP ;  /* 0x0000000000007918 */ /* 0x000fc00000000000 */
        /* <DEDUP_REMOVED lines=8> */
.L_x_10:


//--------------------- .nv.global.init           --------------------------
	.section	.nv.global.init,"aw",@progbits
	.align	16
.nv.global.init:
	.type		__cudart_sin_cos_coeffs,@object
	.size		__cudart_sin_cos_coeffs,(__cudart_i2opi_d - __cudart_sin_cos_coeffs)
__cudart_sin_cos_coeffs:
        /*0000*/ 	.byte	0x46, 0xd2, 0xb0, 0x2c, 0xf1, 0xe5, 0x5a, 0xbe, 0x92, 0xe3, 0xac, 0x69, 0xe3, 0x1d, 0xc7, 0x3e
        /*0010*/ 	.byte	0xa1, 0x62, 0xdb, 0x19, 0xa0, 0x01, 0x2a, 0xbf, 0x18, 0x08, 0x11, 0x11, 0x11, 0x11, 0x81, 0x3f
        /*0020*/ 	.byte	0x54, 0x55, 0x55, 0x55, 0x55, 0x55, 0xc5, 0xbf, 0x00, 0x00, 0x00, 0x00, 0x00, 0x00, 0x00, 0x00
        /*0030*/ 	.byte	0x00, 0x00, 0x00, 0x00, 0x00, 0x00, 0x00, 0x00, 0x64, 0x81, 0xfd, 0x20, 0x83, 0xff, 0xa8, 0xbd
        /*0040*/ 	.byte	0x28, 0x85, 0xef, 0xc1, 0xa7, 0xee, 0x21, 0x3e, 0xd9, 0xe6, 0x06, 0x8e, 0x4f, 0x7e, 0x92, 0xbe
        /*0050*/ 	.byte	0xe9, 0xbc, 0xdd, 0x19, 0xa0, 0x01, 0xfa, 0x3e, 0x47, 0x5d, 0xc1, 0x16, 0x6c, 0xc1, 0x56, 0xbf
        /*0060*/ 	.byte	0x51, 0x55, 0x55, 0x55, 0x55, 0x55, 0xa5, 0x3f, 0x00, 0x00, 0x00, 0x00, 0x00, 0x00, 0xe0, 0xbf
        /*0070*/ 	.byte	0x00, 0x00, 0x00, 0x00, 0x00, 0x00, 0xf0, 0x3f, 0x00, 0x00, 0x00, 0x00, 0x00, 0x00, 0x00, 0x00
	.type		__cudart_i2opi_d,@object
	.size		__cudart_i2opi_d,(.L_0 - __cudart_i2opi_d)
__cudart_i2opi_d:
        /* <DEDUP_REMOVED lines=9> */
.L_0:


//--------------------- .nv.shared.reserved.0     --------------------------
	.section	.nv.shared.reserved.0,"aw",@nobits
	.weak		__nv_reservedSMEM_offset_0_alias
	.size		__nv_reservedSMEM_offset_0_alias, 0, 64
	.other		__nv_reservedSMEM_offset_0_alias,@"STO_CUDA_RESERVED_SHARED STV_DEFAULT"
__nv_reservedSMEM_offset_0_alias:
	.zero		0
	.zero		64


//--------------------- .nv.constant0._Z4funcPdS_ --------------------------
	.section	.nv.constant0._Z4funcPdS_,"a",@progbits
	.sectionflags	@""
	.align	4
.nv.constant0._Z4funcPdS_:
	.zero		912


//--------------------- SYMBOLS --------------------------

	.type		.nv.reservedSmem.offset0,@object
	.size		.nv.reservedSmem.offset0,0x4
